//
// Generated by NVIDIA NVVM Compiler
//
// Compiler Build ID: CL-36424714
// Cuda compilation tools, release 13.0, V13.0.88
// Based on NVVM 20.0.0
//

.version 9.0
.target sm_100
.address_size 64

	// .globl	_Z27SegmentedSumReductionKernelPfS_
// _ZZ27SegmentedSumReductionKernelPfS_E7input_s has been demoted

.visible .entry _Z27SegmentedSumReductionKernelPfS_(
	.param .u64 .ptr .align 1 _Z27SegmentedSumReductionKernelPfS__param_0,
	.param .u64 .ptr .align 1 _Z27SegmentedSumReductionKernelPfS__param_1
)
{
	.reg .pred 	%p<6>;
	.reg .b32 	%r<16>;
	.reg .b32 	%f<9>;
	.reg .b64 	%rd<9>;
	// demoted variable
	.shared .align 4 .b8 _ZZ27SegmentedSumReductionKernelPfS_E7input_s[256];
	ld.param.u64 	%rd3, [_Z27SegmentedSumReductionKernelPfS__param_0];
	ld.param.u64 	%rd2, [_Z27SegmentedSumReductionKernelPfS__param_1];
	cvta.to.global.u64 	%rd1, %rd3;
	mov.u32 	%r15, %ntid.x;
	mov.u32 	%r7, %ctaid.x;
	mul.lo.s32 	%r8, %r15, %r7;
	shl.b32 	%r9, %r8, 1;
	mov.u32 	%r2, %tid.x;
	add.s32 	%r10, %r9, %r2;
	mul.wide.u32 	%rd4, %r10, 4;
	add.s64 	%rd5, %rd1, %rd4;
	ld.global.f32 	%f1, [%rd5];
	shl.b32 	%r11, %r2, 2;
	mov.u32 	%r12, _ZZ27SegmentedSumReductionKernelPfS_E7input_s;
	add.s32 	%r3, %r12, %r11;
	st.shared.f32 	[%r3], %f1;
	add.s32 	%r4, %r10, 64;
	setp.gt.u32 	%p1, %r4, 5119;
	@%p1 bra 	$L__BB0_2;
	mul.wide.u32 	%rd6, %r4, 4;
	add.s64 	%rd7, %rd1, %rd6;
	ld.global.f32 	%f2, [%rd7];
	add.f32 	%f3, %f2, %f1;
	st.shared.f32 	[%r3], %f3;
$L__BB0_2:
	setp.lt.u32 	%p2, %r15, 2;
	@%p2 bra 	$L__BB0_6;
$L__BB0_3:
	shr.u32 	%r6, %r15, 1;
	bar.sync 	0;
	setp.ge.u32 	%p3, %r2, %r6;
	@%p3 bra 	$L__BB0_5;
	shl.b32 	%r13, %r6, 2;
	add.s32 	%r14, %r3, %r13;
	ld.shared.f32 	%f4, [%r14];
	ld.shared.f32 	%f5, [%r3];
	add.f32 	%f6, %f4, %f5;
	st.shared.f32 	[%r3], %f6;
$L__BB0_5:
	setp.gt.u32 	%p4, %r15, 3;
	mov.u32 	%r15, %r6;
	@%p4 bra 	$L__BB0_3;
$L__BB0_6:
	setp.ne.s32 	%p5, %r2, 0;
	@%p5 bra 	$L__BB0_8;
	ld.shared.f32 	%f7, [_ZZ27SegmentedSumReductionKernelPfS_E7input_s];
	cvta.to.global.u64 	%rd8, %rd2;
	atom.global.add.f32 	%f8, [%rd8], %f7;
$L__BB0_8:
	ret;

}


// ===== COMPILED SASS (sm_100) =====

	.target	sm_100

	.elftype	@"ET_EXEC"


//--------------------- .note.nv.tkinfo           --------------------------
	.section	.note.nv.tkinfo,"",@"SHT_NOTE"
	.sectionflags	@"SHF_NOTE_NV_TKINFO"
	.tkinfo
        /*0018*/ 	.word	0x00000002
        /*0030*/ 	.string	""
        /*0030*/ 	.string	"ptxas"
        /*0030*/ 	.string	"Cuda compilation tools, release 13.0, V13.0.88"
        /*0030*/ 	.string	"Build cuda_13.0.r13.0/compiler.36424714_0"
        /*0030*/ 	.string	"-arch sm_100 -m 64 "



//--------------------- .note.nv.cuinfo           --------------------------
	.section	.note.nv.cuinfo,"",@"SHT_NOTE"
	.sectionflags	@"SHF_NOTE_NV_CUINFO"
        /*0018*/ 	.short	0x0002
        /*001a*/ 	.short	0x0064
        /*001c*/ 	.short	0x0082
	.zero		2


//--------------------- .nv.info                  --------------------------
	.section	.nv.info,"",@"SHT_CUDA_INFO"
	.align	4


	//----- nvinfo : EIATTR_REGCOUNT
	.align		4
        /*0000*/ 	.byte	0x04, 0x2f
        /*0002*/ 	.short	(.L_1 - .L_0)
	.align		4
.L_0:
        /*0004*/ 	.word	index@(_Z27SegmentedSumReductionKernelPfS_)
        /*0008*/ 	.word	0x0000000c


	//----- nvinfo : EIATTR_FRAME_SIZE
	.align		4
.L_1:
        /*000c*/ 	.byte	0x04, 0x11
        /*000e*/ 	.short	(.L_3 - .L_2)
	.align		4
.L_2:
        /*0010*/ 	.word	index@(_Z27SegmentedSumReductionKernelPfS_)
        /*0014*/ 	.word	0x00000000


	//----- nvinfo : EIATTR_MIN_STACK_SIZE
	.align		4
.L_3:
        /*0018*/ 	.byte	0x04, 0x12
        /*001a*/ 	.short	(.L_5 - .L_4)
	.align		4
.L_4:
        /*001c*/ 	.word	index@(_Z27SegmentedSumReductionKernelPfS_)
        /*0020*/ 	.word	0x00000000
.L_5:


//--------------------- .nv.compat                --------------------------
	.section	.nv.compat,"",@"SHT_CUDA_COMPAT_INFO"
	.align	4
        /*0000*/ 	.byte	0x02, 0x09, 0x00, 0x00, 0x02, 0x02, 0x01, 0x00, 0x02, 0x05, 0x05, 0x00, 0x03, 0x07, 0x01, 0x01
        /*0010*/ 	.byte	0x02, 0x03, 0x00, 0x00, 0x02, 0x06, 0x01, 0x00, 0x04, 0x0b, 0x08, 0x00, 0x09, 0x00, 0x00, 0x00
        /*0020*/ 	.byte	0x00, 0x00, 0x00, 0x00


//--------------------- .nv.info._Z27SegmentedSumReductionKernelPfS_ --------------------------
	.section	.nv.info._Z27SegmentedSumReductionKernelPfS_,"",@"SHT_CUDA_INFO"
	.sectionflags	@""
	.align	4


	//----- nvinfo : EIATTR_CUDA_API_VERSION
	.align		4
        /*0000*/ 	.byte	0x04, 0x37
        /*0002*/ 	.short	(.L_7 - .L_6)
.L_6:
        /*0004*/ 	.word	0x00000082


	//----- nvinfo : EIATTR_KPARAM_INFO
	.align		4
.L_7:
        /*0008*/ 	.byte	0x04, 0x17
        /*000a*/ 	.short	(.L_9 - .L_8)
.L_8:
        /*000c*/ 	.word	0x00000000
        /*0010*/ 	.short	0x0001
        /*0012*/ 	.short	0x0008
        /*0014*/ 	.byte	0x00, 0xf5, 0x21, 0x00


	//----- nvinfo : EIATTR_KPARAM_INFO
	.align		4
.L_9:
        /*0018*/ 	.byte	0x04, 0x17
        /*001a*/ 	.short	(.L_11 - .L_10)
.L_10:
        /*001c*/ 	.word	0x00000000
        /*0020*/ 	.short	0x0000
        /*0022*/ 	.short	0x0000
        /*0024*/ 	.byte	0x00, 0xf5, 0x21, 0x00


	//----- nvinfo : EIATTR_SPARSE_MMA_MASK
	.align		4
.L_11:
        /*0028*/ 	.byte	0x03, 0x50
        /*002a*/ 	.short	0x0000


	//----- nvinfo : EIATTR_MAXREG_COUNT
	.align		4
        /*002c*/ 	.byte	0x03, 0x1b
        /*002e*/ 	.short	0x00ff


	//----- nvinfo : EIATTR_NUM_BARRIERS
	.align		4
        /*0030*/ 	.byte	0x02, 0x4c
        /*0032*/ 	.byte	0x01
	.zero		1


	//----- nvinfo : EIATTR_MERCURY_ISA_VERSION
	.align		4
        /*0034*/ 	.byte	0x03, 0x5f
        /*0036*/ 	.short	0x0101


	//----- nvinfo : EIATTR_VRC_CTA_INIT_COUNT
	.align		4
        /*0038*/ 	.byte	0x02, 0x4a
	.zero		1
	.zero		1


	//----- nvinfo : EIATTR_EXIT_INSTR_OFFSETS
	.align		4
        /*003c*/ 	.byte	0x04, 0x1c
        /*003e*/ 	.short	(.L_13 - .L_12)


	//   ....[0]....
.L_12:
        /*0040*/ 	.word	0x00000230


	//   ....[1]....
        /*0044*/ 	.word	0x000002a0


	//----- nvinfo : EIATTR_CBANK_PARAM_SIZE
	.align		4
.L_13:
        /*0048*/ 	.byte	0x03, 0x19
        /*004a*/ 	.short	0x0010


	//----- nvinfo : EIATTR_PARAM_CBANK
	.align		4
        /*004c*/ 	.byte	0x04, 0x0a
        /*004e*/ 	.short	(.L_15 - .L_14)
	.align		4
.L_14:
        /*0050*/ 	.word	index@(.nv.constant0._Z27SegmentedSumReductionKernelPfS_)
        /*0054*/ 	.short	0x0380
        /*0056*/ 	.short	0x0010


	//----- nvinfo : EIATTR_SW_WAR
	.align		4
.L_15:
        /*0058*/ 	.byte	0x04, 0x36
        /*005a*/ 	.short	(.L_17 - .L_16)
.L_16:
        /*005c*/ 	.word	0x00000008
.L_17:


//--------------------- .nv.callgraph             --------------------------
	.section	.nv.callgraph,"",@"SHT_CUDA_CALLGRAPH"
	.align	4
	.sectionentsize	8
	.align		4
        /*0000*/ 	.word	0x00000000
	.align		4
        /*0004*/ 	.word	0xffffffff
	.align		4
        /*0008*/ 	.word	0x00000000
	.align		4
        /*000c*/ 	.word	0xfffffffe
	.align		4
        /*0010*/ 	.word	0x00000000
	.align		4
        /*0014*/ 	.word	0xfffffffd
	.align		4
        /*0018*/ 	.word	0x00000000
	.align		4
        /*001c*/ 	.word	0xfffffffc


//--------------------- .text._Z27SegmentedSumReductionKernelPfS_ --------------------------
	.section	.text._Z27SegmentedSumReductionKernelPfS_,"ax",@progbits
	.align	128
        .global         _Z27SegmentedSumReductionKernelPfS_
        .type           _Z27SegmentedSumReductionKernelPfS_,@function
        .size           _Z27SegmentedSumReductionKernelPfS_,(.L_x_3 - _Z27SegmentedSumReductionKernelPfS_)
        .other          _Z27SegmentedSumReductionKernelPfS_,@"STO_CUDA_ENTRY STV_DEFAULT"
_Z27SegmentedSumReductionKernelPfS_:
.text._Z27SegmentedSumReductionKernelPfS_:
[----:B------:R-:W-:Y:S01]  /*0000*/  LDC R1, c[0x0][0x37c] ;  /* 0x0000df00ff017b82 */ /* 0x000fe20000000800 */
[----:B------:R-:W0:Y:S01]  /*0010*/  S2R R0, SR_CTAID.X ;  /* 0x0000000000007919 */ /* 0x000e220000002500 */
[----:B------:R-:W0:Y:S06]  /*0020*/  LDCU UR8, c[0x0][0x360] ;  /* 0x00006c00ff0877ac */ /* 0x000e2c0008000800 */
[----:B------:R-:W1:Y:S01]  /*0030*/  LDC.64 R4, c[0x0][0x380] ;  /* 0x0000e000ff047b82 */ /* 0x000e620000000a00 */
[----:B------:R-:W2:Y:S01]  /*0040*/  S2R R9, SR_TID.X ;  /* 0x0000000000097919 */ /* 0x000ea20000002100 */
[----:B------:R-:W3:Y:S01]  /*0050*/  LDCU.64 UR6, c[0x0][0x358] ;  /* 0x00006b00ff0677ac */ /* 0x000ee20008000a00 */
[----:B0-----:R-:W-:-:S04]  /*0060*/  IMAD R0, R0, UR8, RZ ;  /* 0x0000000800007c24 */ /* 0x001fc8000f8e02ff */
[----:B--2---:R-:W-:-:S05]  /*0070*/  IMAD R3, R0, 0x2, R9 ;  /* 0x0000000200037824 */ /* 0x004fca00078e0209 */
[C---:B------:R-:W-:Y:S01]  /*0080*/  IADD3 R7, PT, PT, R3.reuse, 0x40, RZ ;  /* 0x0000004003077810 */ /* 0x040fe20007ffe0ff */
[----:B-1----:R-:W-:-:S03]  /*0090*/  IMAD.WIDE.U32 R2, R3, 0x4, R4 ;  /* 0x0000000403027825 */ /* 0x002fc600078e0004 */
[----:B------:R-:W-:-:S03]  /*00a0*/  ISETP.GT.U32.AND P1, PT, R7, 0x13ff, PT ;  /* 0x000013ff0700780c */ /* 0x000fc60003f24070 */
[----:B---3--:R-:W2:Y:S10]  /*00b0*/  LDG.E R2, desc[UR6][R2.64] ;  /* 0x0000000602027981 */ /* 0x008eb4000c1e1900 */
[----:B------:R-:W-:-:S06]  /*00c0*/  @!P1 IMAD.WIDE.U32 R4, R7, 0x4, R4 ;  /* 0x0000000407049825 */ /* 0x000fcc00078e0004 */
[----:B------:R-:W2:Y:S01]  /*00d0*/  @!P1 LDG.E R5, desc[UR6][R4.64] ;  /* 0x0000000604059981 */ /* 0x000ea2000c1e1900 */
[----:B------:R-:W0:Y:S01]  /*00e0*/  S2UR UR5, SR_CgaCtaId ;  /* 0x00000000000579c3 */ /* 0x000e220000008800 */
[----:B------:R-:W-:Y:S01]  /*00f0*/  UMOV UR4, 0x400 ;  /* 0x0000040000047882 */ /* 0x000fe20000000000 */
[----:B------:R-:W-:Y:S01]  /*0100*/  IMAD.U32 R6, RZ, RZ, UR8 ;  /* 0x00000008ff067e24 */ /* 0x000fe2000f8e00ff */
[----:B------:R-:W-:-:S04]  /*0110*/  ISETP.NE.AND P0, PT, R9, RZ, PT ;  /* 0x000000ff0900720c */ /* 0x000fc80003f05270 */
[----:B------:R-:W-:Y:S01]  /*0120*/  ISETP.GE.U32.AND P2, PT, R6, 0x2, PT ;  /* 0x000000020600780c */ /* 0x000fe20003f46070 */
[----:B0-----:R-:W-:-:S06]  /*0130*/  ULEA UR4, UR5, UR4, 0x18 ;  /* 0x0000000405047291 */ /* 0x001fcc000f8ec0ff */
[----:B------:R-:W-:Y:S01]  /*0140*/  LEA R0, R9, UR4, 0x2 ;  /* 0x0000000409007c11 */ /* 0x000fe2000f8e10ff */
[----:B--2---:R-:W-:-:S05]  /*0150*/  @!P1 FADD R2, R2, R5 ;  /* 0x0000000502029221 */ /* 0x004fca0000000000 */
[----:B------:R0:W-:Y:S01]  /*0160*/  STS [R0], R2 ;  /* 0x0000000200007388 */ /* 0x0001e20000000800 */
[----:B------:R-:W-:Y:S05]  /*0170*/  @!P2 BRA `(.L_x_0) ;  /* 0x00000000002ca947 */ /* 0x000fea0003800000 */
.L_x_1:
[----:B------:R-:W-:Y:S01]  /*0180*/  BAR.SYNC.DEFER_BLOCKING 0x0 ;  /* 0x0000000000007b1d */ /* 0x000fe20000010000 */
[----:B------:R-:W-:-:S04]  /*0190*/  SHF.R.U32.HI R4, RZ, 0x1, R6 ;  /* 0x00000001ff047819 */ /* 0x000fc80000011606 */
[----:B------:R-:W-:-:S13]  /*01a0*/  ISETP.GE.U32.AND P1, PT, R9, R4, PT ;  /* 0x000000040900720c */ /* 0x000fda0003f26070 */
[----:B0-----:R-:W-:Y:S01]  /*01b0*/  @!P1 LEA R2, R4, R0, 0x2 ;  /* 0x0000000004029211 */ /* 0x001fe200078e10ff */
[----:B------:R-:W-:Y:S05]  /*01c0*/  @!P1 LDS R3, [R0] ;  /* 0x0000000000039984 */ /* 0x000fea0000000800 */
[----:B------:R-:W0:Y:S02]  /*01d0*/  @!P1 LDS R2, [R2] ;  /* 0x0000000002029984 */ /* 0x000e240000000800 */
[----:B0-----:R-:W-:-:S05]  /*01e0*/  @!P1 FADD R3, R2, R3 ;  /* 0x0000000302039221 */ /* 0x001fca0000000000 */
[----:B------:R1:W-:Y:S01]  /*01f0*/  @!P1 STS [R0], R3 ;  /* 0x0000000300009388 */ /* 0x0003e20000000800 */
[----:B------:R-:W-:Y:S01]  /*0200*/  ISETP.GT.U32.AND P1, PT, R6, 0x3, PT ;  /* 0x000000030600780c */ /* 0x000fe20003f24070 */
[----:B------:R-:W-:-:S12]  /*0210*/  IMAD.MOV.U32 R6, RZ, RZ, R4 ;  /* 0x000000ffff067224 */ /* 0x000fd800078e0004 */
[----:B-1----:R-:W-:Y:S05]  /*0220*/  @P1 BRA `(.L_x_1) ;  /* 0xfffffffc00d41947 */ /* 0x002fea000383ffff */
.L_x_0:
[----:B------:R-:W-:Y:S05]  /*0230*/  @P0 EXIT ;  /* 0x000000000000094d */ /* 0x000fea0003800000 */
[----:B------:R-:W1:Y:S01]  /*0240*/  S2UR UR5, SR_CgaCtaId ;  /* 0x00000000000579c3 */ /* 0x000e620000008800 */
[----:B------:R-:W-:-:S07]  /*0250*/  UMOV UR4, 0x400 ;  /* 0x0000040000047882 */ /* 0x000fce0000000000 */
[----:B0-----:R-:W0:Y:S01]  /*0260*/  LDC.64 R2, c[0x0][0x388] ;  /* 0x0000e200ff027b82 */ /* 0x001e220000000a00 */
[----:B-1----:R-:W-:-:S09]  /*0270*/  ULEA UR4, UR5, UR4, 0x18 ;  /* 0x0000000405047291 */ /* 0x002fd2000f8ec0ff */
[----:B------:R-:W0:Y:S04]  /*0280*/  LDS R5, [UR4] ;  /* 0x00000004ff057984 */ /* 0x000e280008000800 */
[----:B0-----:R-:W-:Y:S01]  /*0290*/  REDG.E.ADD.F32.FTZ.RN.STRONG.GPU desc[UR6][R2.64], R5 ;  /* 0x00000005020079a6 */ /* 0x001fe2000c12f306 */
[----:B------:R-:W-:Y:S05]  /*02a0*/  EXIT ;  /* 0x000000000000794d */ /* 0x000fea0003800000 */
.L_x_2:
[----:B------:R-:W-:-:S00]  /*02b0*/  BRA `(.L_x_2) ;  /* 0xfffffffc00fc7947 */ /* 0x000fc0000383ffff */
[----:B------:R-:W-:-:S00]  /*02c0*/  NOP ;  /* 0x0000000000007918 */ /* 0x000fc00000000000 */
        /* <DEDUP_REMOVED lines=11> */
.L_x_3:


//--------------------- .nv.shared._Z27SegmentedSumReductionKernelPfS_ --------------------------
	.section	.nv.shared._Z27SegmentedSumReductionKernelPfS_,"aw",@nobits
	.sectionflags	@""
	.align	4
.nv.shared._Z27SegmentedSumReductionKernelPfS_:
	.zero		1280


//--------------------- .nv.shared.reserved.0     --------------------------
	.section	.nv.shared.reserved.0,"aw",@nobits
	.weak		__nv_reservedSMEM_offset_0_alias
	.size		__nv_reservedSMEM_offset_0_alias, 0, 64
	.other		__nv_reservedSMEM_offset_0_alias,@"STO_CUDA_RESERVED_SHARED STV_DEFAULT"
__nv_reservedSMEM_offset_0_alias:
	.zero		0
	.zero		64


//--------------------- .nv.constant0._Z27SegmentedSumReductionKernelPfS_ --------------------------
	.section	.nv.constant0._Z27SegmentedSumReductionKernelPfS_,"a",@progbits
	.sectionflags	@""
	.align	4
.nv.constant0._Z27SegmentedSumReductionKernelPfS_:
	.zero		912


//--------------------- SYMBOLS --------------------------

	.type		.nv.reservedSmem.offset0,@object
	.size		.nv.reservedSmem.offset0,0x4
	.type		.nv.reservedSmem.cap,@object
	.size		.nv.reservedSmem.cap,0x4
